	.headerflags	@"EF_CUDA_TEXMODE_UNIFIED EF_CUDA_64BIT_ADDRESS EF_CUDA_ACCELERATORS EF_CUDA_SM90 EF_CUDA_VIRTUAL_SM(EF_CUDA_SM90)"
	.elftype	@"ET_EXEC"


//--------------------- .nv.info                  --------------------------
	.section	.nv.info,"",@"SHT_CUDA_INFO"
	.align	4


	//----- nvinfo : EIATTR_REGCOUNT
	.align		4
        /*0000*/ 	.byte	0x04, 0x2f
        /*0002*/ 	.short	(.L_3 - .L_2)
	.align		4
.L_2:
        /*0004*/ 	.word	index@(triton_poi_fused__native_batch_norm_legit_no_training_cat_relu_78)
        /*0008*/ 	.word	0x0000001a


	//----- nvinfo : EIATTR_MIN_STACK_SIZE
	.align		4
.L_3:
        /*000c*/ 	.byte	0x04, 0x12
        /*000e*/ 	.short	(.L_5 - .L_4)
	.align		4
.L_4:
        /*0010*/ 	.word	index@(triton_poi_fused__native_batch_norm_legit_no_training_cat_relu_78)
        /*0014*/ 	.word	0x00000000


	//----- nvinfo : EIATTR_FRAME_SIZE
	.align		4
.L_5:
        /*0018*/ 	.byte	0x04, 0x11
        /*001a*/ 	.short	(.L_7 - .L_6)
	.align		4
.L_6:
        /*001c*/ 	.word	index@(triton_poi_fused__native_batch_norm_legit_no_training_cat_relu_78)
        /*0020*/ 	.word	0x00000000


	//----- nvinfo : EIATTR_MIN_STACK_SIZE
	.align		4
.L_7:
        /*0024*/ 	.byte	0x04, 0x12
        /*0026*/ 	.short	(.L_9 - .L_8)
	.align		4
.L_8:
        /*0028*/ 	.word	index@(triton_poi_fused__native_batch_norm_legit_no_training_cat_relu_78)
        /*002c*/ 	.word	0x00000000
.L_9:


//--------------------- .nv.info.triton_poi_fused__native_batch_norm_legit_no_training_cat_relu_78 --------------------------
	.section	.nv.info.triton_poi_fused__native_batch_norm_legit_no_training_cat_relu_78,"",@"SHT_CUDA_INFO"
	.sectionflags	@""
	.align	4


	//----- nvinfo : EIATTR_CUDA_API_VERSION
	.align		4
        /*0000*/ 	.byte	0x04, 0x37
        /*0002*/ 	.short	(.L_11 - .L_10)
.L_10:
        /*0004*/ 	.word	0x0000007c


	//----- nvinfo : EIATTR_KPARAM_INFO
	.align		4
.L_11:
        /*0008*/ 	.byte	0x04, 0x17
        /*000a*/ 	.short	(.L_13 - .L_12)
.L_12:
        /*000c*/ 	.word	0x00000000
        /*0010*/ 	.short	0x000c
        /*0012*/ 	.short	0x0060
        /*0014*/ 	.byte	0x00, 0xf0, 0x11, 0x00


	//----- nvinfo : EIATTR_KPARAM_INFO
	.align		4
.L_13:
        /*0018*/ 	.byte	0x04, 0x17
        /*001a*/ 	.short	(.L_15 - .L_14)
.L_14:
        /*001c*/ 	.word	0x00000000
        /*0020*/ 	.short	0x000b
        /*0022*/ 	.short	0x0058
        /*0024*/ 	.byte	0x00, 0xf4, 0x21, 0x00


	//----- nvinfo : EIATTR_KPARAM_INFO
	.align		4
.L_15:
        /*0028*/ 	.byte	0x04, 0x17
        /*002a*/ 	.short	(.L_17 - .L_16)
.L_16:
        /*002c*/ 	.word	0x00000000
        /*0030*/ 	.short	0x000a
        /*0032*/ 	.short	0x0050
        /*0034*/ 	.byte	0x00, 0xf4, 0x21, 0x00


	//----- nvinfo : EIATTR_KPARAM_INFO
	.align		4
.L_17:
        /*0038*/ 	.byte	0x04, 0x17
        /*003a*/ 	.short	(.L_19 - .L_18)
.L_18:
        /*003c*/ 	.word	0x00000000
        /*0040*/ 	.short	0x0009
        /*0042*/ 	.short	0x0048
        /*0044*/ 	.byte	0x00, 0xf4, 0x21, 0x00


	//----- nvinfo : EIATTR_KPARAM_INFO
	.align		4
.L_19:
        /*0048*/ 	.byte	0x04, 0x17
        /*004a*/ 	.short	(.L_21 - .L_20)
.L_20:
        /*004c*/ 	.word	0x00000000
        /*0050*/ 	.short	0x0008
        /*0052*/ 	.short	0x0040
        /*0054*/ 	.byte	0x00, 0xf4, 0x21, 0x00


	//----- nvinfo : EIATTR_KPARAM_INFO
	.align		4
.L_21:
        /*0058*/ 	.byte	0x04, 0x17
        /*005a*/ 	.short	(.L_23 - .L_22)
.L_22:
        /*005c*/ 	.word	0x00000000
        /*0060*/ 	.short	0x0007
        /*0062*/ 	.short	0x0038
        /*0064*/ 	.byte	0x00, 0xf4, 0x21, 0x00


	//----- nvinfo : EIATTR_KPARAM_INFO
	.align		4
.L_23:
        /*0068*/ 	.byte	0x04, 0x17
        /*006a*/ 	.short	(.L_25 - .L_24)
.L_24:
        /*006c*/ 	.word	0x00000000
        /*0070*/ 	.short	0x0006
        /*0072*/ 	.short	0x0030
        /*0074*/ 	.byte	0x00, 0xf4, 0x21, 0x00


	//----- nvinfo : EIATTR_KPARAM_INFO
	.align		4
.L_25:
        /*0078*/ 	.byte	0x04, 0x17
        /*007a*/ 	.short	(.L_27 - .L_26)
.L_26:
        /*007c*/ 	.word	0x00000000
        /*0080*/ 	.short	0x0005
        /*0082*/ 	.short	0x0028
        /*0084*/ 	.byte	0x00, 0xf4, 0x21, 0x00


	//----- nvinfo : EIATTR_KPARAM_INFO
	.align		4
.L_27:
        /*0088*/ 	.byte	0x04, 0x17
        /*008a*/ 	.short	(.L_29 - .L_28)
.L_28:
        /*008c*/ 	.word	0x00000000
        /*0090*/ 	.short	0x0004
        /*0092*/ 	.short	0x0020
        /*0094*/ 	.byte	0x00, 0xf4, 0x21, 0x00


	//----- nvinfo : EIATTR_KPARAM_INFO
	.align		4
.L_29:
        /*0098*/ 	.byte	0x04, 0x17
        /*009a*/ 	.short	(.L_31 - .L_30)
.L_30:
        /*009c*/ 	.word	0x00000000
        /*00a0*/ 	.short	0x0003
        /*00a2*/ 	.short	0x0018
        /*00a4*/ 	.byte	0x00, 0xf4, 0x21, 0x00


	//----- nvinfo : EIATTR_KPARAM_INFO
	.align		4
.L_31:
        /*00a8*/ 	.byte	0x04, 0x17
        /*00aa*/ 	.short	(.L_33 - .L_32)
.L_32:
        /*00ac*/ 	.word	0x00000000
        /*00b0*/ 	.short	0x0002
        /*00b2*/ 	.short	0x0010
        /*00b4*/ 	.byte	0x00, 0xf4, 0x21, 0x00


	//----- nvinfo : EIATTR_KPARAM_INFO
	.align		4
.L_33:
        /*00b8*/ 	.byte	0x04, 0x17
        /*00ba*/ 	.short	(.L_35 - .L_34)
.L_34:
        /*00bc*/ 	.word	0x00000000
        /*00c0*/ 	.short	0x0001
        /*00c2*/ 	.short	0x0008
        /*00c4*/ 	.byte	0x00, 0xf4, 0x21, 0x00


	//----- nvinfo : EIATTR_KPARAM_INFO
	.align		4
.L_35:
        /*00c8*/ 	.byte	0x04, 0x17
        /*00ca*/ 	.short	(.L_37 - .L_36)
.L_36:
        /*00cc*/ 	.word	0x00000000
        /*00d0*/ 	.short	0x0000
        /*00d2*/ 	.short	0x0000
        /*00d4*/ 	.byte	0x00, 0xf4, 0x21, 0x00


	//----- nvinfo : EIATTR_SPARSE_MMA_MASK
	.align		4
.L_37:
        /*00d8*/ 	.byte	0x03, 0x50
        /*00da*/ 	.short	0x0000


	//----- nvinfo : EIATTR_MAXREG_COUNT
	.align		4
        /*00dc*/ 	.byte	0x03, 0x1b
        /*00de*/ 	.short	0x00ff


	//----- nvinfo : EIATTR_EXIT_INSTR_OFFSETS
	.align		4
        /*00e0*/ 	.byte	0x04, 0x1c
        /*00e2*/ 	.short	(.L_39 - .L_38)


	//   ....[0]....
.L_38:
        /*00e4*/ 	.word	0x00000710


	//   ....[1]....
        /*00e8*/ 	.word	0x00000730


	//----- nvinfo : EIATTR_REQNTID
	.align		4
.L_39:
        /*00ec*/ 	.byte	0x04, 0x10
        /*00ee*/ 	.short	(.L_41 - .L_40)
.L_40:
        /*00f0*/ 	.word	0x00000080
        /*00f4*/ 	.word	0x00000001
        /*00f8*/ 	.word	0x00000001


	//----- nvinfo : EIATTR_CBANK_PARAM_SIZE
	.align		4
.L_41:
        /*00fc*/ 	.byte	0x03, 0x19
        /*00fe*/ 	.short	0x0064


	//----- nvinfo : EIATTR_PARAM_CBANK
	.align		4
        /*0100*/ 	.byte	0x04, 0x0a
        /*0102*/ 	.short	(.L_43 - .L_42)
	.align		4
.L_42:
        /*0104*/ 	.word	index@(.nv.constant0.triton_poi_fused__native_batch_norm_legit_no_training_cat_relu_78)
        /*0108*/ 	.short	0x0210
        /*010a*/ 	.short	0x0064


	//----- nvinfo : EIATTR_SW_WAR
	.align		4
.L_43:
        /*010c*/ 	.byte	0x04, 0x36
        /*010e*/ 	.short	(.L_45 - .L_44)
.L_44:
        /*0110*/ 	.word	0x00000008
.L_45:


//--------------------- .nv.callgraph             --------------------------
	.section	.nv.callgraph,"",@"SHT_CUDA_CALLGRAPH"
	.align	4
	.sectionentsize	8
	.align		4
        /*0000*/ 	.word	0x00000000
	.align		4
        /*0004*/ 	.word	0xffffffff
	.align		4
        /*0008*/ 	.word	0x00000000
	.align		4
        /*000c*/ 	.word	0xfffffffe
	.align		4
        /*0010*/ 	.word	0x00000000
	.align		4
        /*0014*/ 	.word	0xfffffffd
	.align		4
        /*0018*/ 	.word	0x00000000
	.align		4
        /*001c*/ 	.word	0xfffffffc


//--------------------- .nv.constant4             --------------------------
	.section	.nv.constant4,"a",@progbits
	.align	8
	.align		8
.nv.constant4:
        /*0000*/ 	.dword	_$_str
	.align		8
        /*0008*/ 	.dword	_$_str_$_2


//--------------------- .text.triton_poi_fused__native_batch_norm_legit_no_training_cat_relu_78 --------------------------
	.section	.text.triton_poi_fused__native_batch_norm_legit_no_training_cat_relu_78,"ax",@progbits
	.align	128
        .global         triton_poi_fused__native_batch_norm_legit_no_training_cat_relu_78
        .type           triton_poi_fused__native_batch_norm_legit_no_training_cat_relu_78,@function
        .size           triton_poi_fused__native_batch_norm_legit_no_training_cat_relu_78,(.L_x_1 - triton_poi_fused__native_batch_norm_legit_no_training_cat_relu_78)
        .other          triton_poi_fused__native_batch_norm_legit_no_training_cat_relu_78,@"STO_CUDA_ENTRY STV_DEFAULT"
triton_poi_fused__native_batch_norm_legit_no_training_cat_relu_78:
.text.triton_poi_fused__native_batch_norm_legit_no_training_cat_relu_78:
[----:B------:R-:W0:Y:S01]  /*0000*/  LDC R1, c[0x0][0x28] ;  /* 0x00000a00ff017b82 */ /* 0x000e220000000800 */
[----:B------:R-:W1:Y:S01]  /*0010*/  S2R R0, SR_TID.X ;  /* 0x0000000000007919 */ /* 0x000e620000002100 */
[----:B------:R-:W-:Y:S01]  /*0020*/  ULDC.64 UR4, c[0x0][0x230] ;  /* 0x00008c0000047ab9 */ /* 0x000fe20000000a00 */
[----:B------:R-:W-:Y:S01]  /*0030*/  IMAD.MOV.U32 R11, RZ, RZ, RZ ;  /* 0x000000ffff0b7224 */ /* 0x000fe200078e00ff */
[----:B------:R-:W-:Y:S01]  /*0040*/  ULDC.64 UR8, c[0x0][0x228] ;  /* 0x00008a0000087ab9 */ /* 0x000fe20000000a00 */
[----:B------:R-:W2:Y:S01]  /*0050*/  S2R R3, SR_CTAID.X ;  /* 0x0000000000037919 */ /* 0x000ea20000002500 */
[----:B------:R-:W-:Y:S01]  /*0060*/  ULDC.64 UR10, c[0x0][0x238] ;  /* 0x00008e00000a7ab9 */ /* 0x000fe20000000a00 */
[----:B------:R-:W-:Y:S01]  /*0070*/  ULDC.64 UR6, c[0x0][0x220] ;  /* 0x0000880000067ab9 */ /* 0x000fe20000000a00 */
[----:B------:R-:W-:Y:S01]  /*0080*/  IMAD.MOV.U32 R16, RZ, RZ, RZ ;  /* 0x000000ffff107224 */ /* 0x000fe200078e00ff */
[----:B------:R-:W3:Y:S01]  /*0090*/  LDC.64 R14, c[0x0][0x210] ;  /* 0x00008400ff0e7b82 */ /* 0x000ee20000000a00 */
[----:B-1----:R-:W-:-:S05]  /*00a0*/  LOP3.LUT R0, R0, 0x7f, RZ, 0xc0, !PT ;  /* 0x0000007f00007812 */ /* 0x002fca00078ec0ff */
[----:B--2---:R-:W-:-:S04]  /*00b0*/  IMAD R0, R3, 0x80, R0 ;  /* 0x0000008003007824 */ /* 0x004fc800078e0200 */
[----:B------:R-:W-:Y:S01]  /*00c0*/  IMAD.HI R4, R0, 0x30c30c31, RZ ;  /* 0x30c30c3100047827 */ /* 0x000fe200078e02ff */
[----:B------:R-:W-:-:S04]  /*00d0*/  SHF.R.S32.HI R3, RZ, 0x1f, R0 ;  /* 0x0000001fff037819 */ /* 0x000fc80000011400 */
[----:B------:R-:W-:Y:S02]  /*00e0*/  LEA.HI R3, R3, R0, RZ, 0x2 ;  /* 0x0000000003037211 */ /* 0x000fe400078f10ff */
[----:B------:R-:W-:Y:S02]  /*00f0*/  SHF.R.U32.HI R9, RZ, 0x1f, R4 ;  /* 0x0000001fff097819 */ /* 0x000fe40000011604 */
[----:B------:R-:W-:Y:S02]  /*0100*/  SHF.R.S32.HI R13, RZ, 0x2, R3 ;  /* 0x00000002ff0d7819 */ /* 0x000fe40000011403 */
[----:B------:R-:W-:Y:S02]  /*0110*/  LOP3.LUT R7, R3, 0xfffffffc, RZ, 0xc0, !PT ;  /* 0xfffffffc03077812 */ /* 0x000fe400078ec0ff */
[----:B------:R-:W-:Y:S01]  /*0120*/  LEA.HI.SX32 R3, R4, R9, 0x17 ;  /* 0x0000000904037211 */ /* 0x000fe200078fbaff */
[----:B------:R-:W-:-:S04]  /*0130*/  IMAD.HI R2, R13, 0x30c30c31, RZ ;  /* 0x30c30c310d027827 */ /* 0x000fc800078e02ff */
[----:B------:R-:W-:Y:S01]  /*0140*/  IMAD.IADD R4, R0, 0x1, -R7 ;  /* 0x0000000100047824 */ /* 0x000fe200078e0a07 */
[----:B------:R-:W-:-:S04]  /*0150*/  SHF.R.U32.HI R5, RZ, 0x1f, R2 ;  /* 0x0000001fff057819 */ /* 0x000fc80000011602 */
[----:B------:R-:W-:Y:S01]  /*0160*/  LEA.HI.SX32 R2, R2, R5, 0x19 ;  /* 0x0000000502027211 */ /* 0x000fe200078fcaff */
[----:B------:R-:W-:-:S04]  /*0170*/  IMAD R5, R3, 0x80, R4 ;  /* 0x0000008003057824 */ /* 0x000fc800078e0204 */
[----:B------:R-:W-:Y:S01]  /*0180*/  IMAD R13, R2, -0x2a0, R13 ;  /* 0xfffffd60020d7824 */ /* 0x000fe200078e020d */
[----:B------:R-:W-:-:S03]  /*0190*/  SHF.R.S32.HI R7, RZ, 0x1f, R5 ;  /* 0x0000001fff077819 */ /* 0x000fc60000011405 */
[C---:B------:R-:W-:Y:S01]  /*01a0*/  IMAD.SHL.U32 R2, R13.reuse, 0x4, RZ ;  /* 0x000000040d027824 */ /* 0x040fe200078e00ff */
[----:B------:R-:W-:-:S04]  /*01b0*/  LOP3.LUT R22, R13, 0xffffffe0, RZ, 0xc0, !PT ;  /* 0xffffffe00d167812 */ /* 0x000fc800078ec0ff */
[----:B------:R-:W-:Y:S02]  /*01c0*/  IADD3 R4, P0, R2, R5, RZ ;  /* 0x0000000502047210 */ /* 0x000fe40007f1e0ff */
[----:B------:R-:W-:Y:S02]  /*01d0*/  ISETP.NE.AND P1, PT, R22, 0x260, PT ;  /* 0x000002601600780c */ /* 0x000fe40003f25270 */
[----:B------:R-:W-:Y:S01]  /*01e0*/  LEA.HI.X.SX32 R7, R2, R7, 0x1, P0 ;  /* 0x0000000702077211 */ /* 0x000fe200000f0eff */
[----:B------:R-:W-:Y:S01]  /*01f0*/  IMAD.SHL.U32 R2, R4, 0x4, RZ ;  /* 0x0000000404027824 */ /* 0x000fe200078e00ff */
[----:B------:R-:W-:Y:S02]  /*0200*/  ISETP.LT.AND P5, PT, R0, 0x2a00, !P1 ;  /* 0x00002a000000780c */ /* 0x000fe40004fa1270 */
[----:B------:R-:W-:Y:S02]  /*0210*/  SHF.L.U64.HI R4, R4, 0x2, R7 ;  /* 0x0000000204047819 */ /* 0x000fe40000010207 */
[----:B------:R-:W-:-:S04]  /*0220*/  IADD3 R6, P0, R2, UR4, RZ ;  /* 0x0000000402067c10 */ /* 0x000fc8000ff1e0ff */
[----:B------:R-:W-:Y:S01]  /*0230*/  IADD3.X R7, R4, UR5, RZ, P0, !PT ;  /* 0x0000000504077c10 */ /* 0x000fe200087fe4ff */
[----:B------:R-:W-:-:S04]  /*0240*/  ULDC.64 UR4, c[0x0][0x208] ;  /* 0x0000820000047ab9 */ /* 0x000fc80000000a00 */
[----:B------:R1:W2:Y:S01]  /*0250*/  @P5 LDG.E R11, desc[UR4][R6.64+-0x2600] ;  /* 0xffda0004060b5981 */ /* 0x0002a2000c1e1900 */
[----:B------:R-:W-:Y:S01]  /*0260*/  ISETP.GE.AND P0, PT, R0, 0x2a00, PT ;  /* 0x00002a000000780c */ /* 0x000fe20003f06270 */
[----:B------:R-:W-:Y:S01]  /*0270*/  IMAD.MOV.U32 R5, RZ, RZ, RZ ;  /* 0x000000ffff057224 */ /* 0x000fe200078e00ff */
[----:B------:R-:W-:Y:S02]  /*0280*/  IADD3 R18, P4, R2, UR8, RZ ;  /* 0x0000000802127c10 */ /* 0x000fe4000ff9e0ff */
[----:B------:R-:W-:Y:S02]  /*0290*/  ISETP.GT.AND P2, PT, R13, 0x27f, !P0 ;  /* 0x0000027f0d00780c */ /* 0x000fe40004744270 */
[----:B------:R-:W-:Y:S02]  /*02a0*/  IADD3 R20, P6, R2, UR10, RZ ;  /* 0x0000000a02147c10 */ /* 0x000fe4000ffde0ff */
[----:B------:R-:W-:Y:S01]  /*02b0*/  IADD3 R8, P3, R2, UR6, RZ ;  /* 0x0000000602087c10 */ /* 0x000fe2000ff7e0ff */
[----:B------:R-:W-:Y:S01]  /*02c0*/  IMAD.MOV.U32 R23, RZ, RZ, RZ ;  /* 0x000000ffff177224 */ /* 0x000fe200078e00ff */
[----:B------:R-:W-:Y:S01]  /*02d0*/  IADD3.X R19, R4, UR9, RZ, P4, !PT ;  /* 0x0000000904137c10 */ /* 0x000fe2000a7fe4ff */
[----:B-1----:R-:W1:Y:S01]  /*02e0*/  LDC.64 R6, c[0x0][0x248] ;  /* 0x00009200ff067b82 */ /* 0x002e620000000a00 */
[----:B------:R-:W-:-:S02]  /*02f0*/  IADD3.X R21, R4, UR11, RZ, P6, !PT ;  /* 0x0000000b04157c10 */ /* 0x000fc4000b7fe4ff */
[C---:B------:R-:W-:Y:S02]  /*0300*/  ISETP.NE.AND P4, PT, R22.reuse, 0x240, PT ;  /* 0x000002401600780c */ /* 0x040fe40003f85270 */
[----:B------:R-:W-:Y:S01]  /*0310*/  IADD3.X R9, R4, UR7, RZ, P3, !PT ;  /* 0x0000000704097c10 */ /* 0x000fe20009ffe4ff */
[----:B------:R-:W4:Y:S01]  /*0320*/  @P2 LDG.E R5, desc[UR4][R20.64+-0x2800] ;  /* 0xffd8000414052981 */ /* 0x000f22000c1e1900 */
[----:B------:R-:W-:Y:S01]  /*0330*/  ISETP.NE.AND P3, PT, R22, 0x220, PT ;  /* 0x000002201600780c */ /* 0x000fe20003f65270 */
[----:B------:R-:W-:Y:S01]  /*0340*/  IMAD.MOV.U32 R12, RZ, RZ, RZ ;  /* 0x000000ffff0c7224 */ /* 0x000fe200078e00ff */
[----:B------:R-:W-:Y:S02]  /*0350*/  ULDC.64 UR6, c[0x0][0x218] ;  /* 0x0000860000067ab9 */ /* 0x000fe40000000a00 */
[----:B------:R-:W-:-:S13]  /*0360*/  ISETP.LT.AND P6, PT, R0, 0x2a00, !P3 ;  /* 0x00002a000000780c */ /* 0x000fda0005fc1270 */
[----:B------:R5:W3:Y:S01]  /*0370*/  @P6 LDG.E R23, desc[UR4][R8.64+-0x2200] ;  /* 0xffde000408176981 */ /* 0x000ae2000c1e1900 */
[----:B--2---:R-:W-:Y:S01]  /*0380*/  SEL R11, R11, RZ, P5 ;  /* 0x000000ff0b0b7207 */ /* 0x004fe20002800000 */
[----:B-1----:R-:W-:Y:S01]  /*0390*/  IMAD.WIDE R6, R13, 0x4, R6 ;  /* 0x000000040d067825 */ /* 0x002fe200078e0206 */
[----:B------:R-:W-:Y:S01]  /*03a0*/  ISETP.LT.AND P5, PT, R0, 0x2a00, !P4 ;  /* 0x00002a000000780c */ /* 0x000fe200067a1270 */
[----:B-----5:R-:W1:Y:S03]  /*03b0*/  LDC.64 R8, c[0x0][0x258] ;  /* 0x00009600ff087b82 */ /* 0x020e660000000a00 */
[----:B------:R2:W5:Y:S09]  /*03c0*/  @!P0 LDG.E.EL R12, desc[UR4][R6.64] ;  /* 0x00000004060c8981 */ /* 0x000572000c2e1900 */
[----:B------:R3:W5:Y:S01]  /*03d0*/  @P5 LDG.E R16, desc[UR4][R18.64+-0x2400] ;  /* 0xffdc000412105981 */ /* 0x000762000c1e1900 */
[----:B------:R-:W-:Y:S01]  /*03e0*/  IMAD R10, R3, -0xa80, R0 ;  /* 0xfffff580030a7824 */ /* 0x000fe200078e0200 */
[----:B--2---:R-:W2:Y:S01]  /*03f0*/  LDC.64 R6, c[0x0][0x250] ;  /* 0x00009400ff067b82 */ /* 0x004ea20000000a00 */
[----:B----4-:R-:W-:-:S02]  /*0400*/  @P1 SEL R11, R5, RZ, P2 ;  /* 0x000000ff050b1207 */ /* 0x010fc40001000000 */
[----:B------:R-:W-:Y:S01]  /*0410*/  IADD3 R2, P1, R2, UR6, RZ ;  /* 0x0000000602027c10 */ /* 0x000fe2000ff3e0ff */
[----:B------:R-:W-:-:S03]  /*0420*/  IMAD R17, R3, 0x800, R10 ;  /* 0x0000080003117824 */ /* 0x000fc600078e020a */
[----:B------:R-:W-:Y:S02]  /*0430*/  IADD3.X R3, R4, UR7, RZ, P1, !PT ;  /* 0x0000000704037c10 */ /* 0x000fe40008ffe4ff */
[----:B------:R-:W4:Y:S01]  /*0440*/  LDC.64 R4, c[0x0][0x240] ;  /* 0x00009000ff047b82 */ /* 0x000f220000000a00 */
[----:B------:R-:W-:Y:S02]  /*0450*/  ISETP.NE.AND P1, PT, R22, 0x200, PT ;  /* 0x000002001600780c */ /* 0x000fe40003f25270 */
[----:B------:R-:W-:Y:S01]  /*0460*/  ISETP.GE.AND P2, PT, R13, 0x200, PT ;  /* 0x000002000d00780c */ /* 0x000fe20003f46270 */
[----:B---3--:R-:W-:Y:S01]  /*0470*/  IMAD.WIDE R18, R17, 0x4, R14 ;  /* 0x0000000411127825 */ /* 0x008fe200078e020e */
[----:B------:R-:W-:Y:S02]  /*0480*/  CS2R R14, SRZ ;  /* 0x00000000000e7805 */ /* 0x000fe4000001ff00 */
[----:B------:R-:W-:Y:S02]  /*0490*/  SEL R10, R23, RZ, P6 ;  /* 0x000000ff170a7207 */ /* 0x000fe40003000000 */
[----:B------:R-:W-:Y:S01]  /*04a0*/  ISETP.LT.AND P6, PT, R0, 0x2a00, !P2 ;  /* 0x00002a000000780c */ /* 0x000fe200057c1270 */
[----:B------:R-:W-:-:S02]  /*04b0*/  IMAD.MOV.U32 R17, RZ, RZ, RZ ;  /* 0x000000ffff117224 */ /* 0x000fc400078e00ff */
[----:B--2---:R-:W-:-:S04]  /*04c0*/  IMAD.WIDE R6, R13, 0x4, R6 ;  /* 0x000000040d067825 */ /* 0x004fc800078e0206 */
[----:B----4-:R-:W-:-:S06]  /*04d0*/  IMAD.WIDE R4, R13, 0x4, R4 ;  /* 0x000000040d047825 */ /* 0x010fcc00078e0204 */
[----:B------:R2:W3:Y:S01]  /*04e0*/  @P6 LDG.E R15, desc[UR4][R18.64] ;  /* 0x00000004120f6981 */ /* 0x0004e2000c1e1900 */
[----:B-1----:R-:W-:-:S03]  /*04f0*/  IMAD.WIDE R8, R13, 0x4, R8 ;  /* 0x000000040d087825 */ /* 0x002fc600078e0208 */
[----:B------:R1:W4:Y:S01]  /*0500*/  @!P0 LDG.E.EL R17, desc[UR4][R4.64] ;  /* 0x0000000404118981 */ /* 0x000322000c2e1900 */
[----:B------:R-:W-:Y:S02]  /*0510*/  IMAD.MOV.U32 R13, RZ, RZ, RZ ;  /* 0x000000ffff0d7224 */ /* 0x000fe400078e00ff */
[----:B------:R-:W-:-:S04]  /*0520*/  IMAD.MOV.U32 R20, RZ, RZ, RZ ;  /* 0x000000ffff147224 */ /* 0x000fc800078e00ff */
[----:B------:R-:W4:Y:S04]  /*0530*/  @!P0 LDG.E.EL R13, desc[UR4][R6.64] ;  /* 0x00000004060d8981 */ /* 0x000f28000c2e1900 */
[----:B------:R-:W4:Y:S01]  /*0540*/  @!P0 LDG.E.EL R20, desc[UR4][R8.64] ;  /* 0x0000000408148981 */ /* 0x000f22000c2e1900 */
[----:B-----5:R-:W-:Y:S02]  /*0550*/  SEL R16, R16, RZ, P5 ;  /* 0x000000ff10107207 */ /* 0x020fe40002800000 */
[----:B------:R-:W-:-:S13]  /*0560*/  ISETP.LT.AND P5, PT, R0, 0x2a00, !P1 ;  /* 0x00002a000000780c */ /* 0x000fda0004fa1270 */
[----:B------:R5:W4:Y:S01]  /*0570*/  @P5 LDG.E R14, desc[UR4][R2.64+-0x2000] ;  /* 0xffe00004020e5981 */ /* 0x000b22000c1e1900 */
[----:B------:R-:W-:-:S04]  /*0580*/  FADD R12, R12, 9.9999997473787516356e-06 ;  /* 0x3727c5ac0c0c7421 */ /* 0x000fc80000000000 */
[----:B--2---:R-:W2:Y:S01]  /*0590*/  MUFU.SQRT R18, R12 ;  /* 0x0000000c00127308 */ /* 0x004ea20000002000 */
[----:B------:R-:W-:Y:S01]  /*05a0*/  @P3 SEL R10, R16, R11, !P4 ;  /* 0x0000000b100a3207 */ /* 0x000fe20006000000 */
[----:B-1----:R-:W-:Y:S01]  /*05b0*/  IMAD.MOV.U32 R4, RZ, RZ, 0x3e800000 ;  /* 0x3e800000ff047424 */ /* 0x002fe200078e00ff */
[----:B-----5:R-:W1:Y:S01]  /*05c0*/  LDC.64 R2, c[0x0][0x260] ;  /* 0x00009800ff027b82 */ /* 0x020e620000000a00 */
[C---:B--2---:R-:W-:Y:S02]  /*05d0*/  FSETP.GT.AND P3, PT, R18.reuse, 8.50705917302346158658e+37, PT ;  /* 0x7e8000001200780b */ /* 0x044fe40003f64000 */
[----:B------:R-:W-:-:S11]  /*05e0*/  FSETP.GEU.AND P4, PT, R18, 1.175494350822287508e-38, PT ;  /* 0x008000001200780b */ /* 0x000fd60003f8e000 */
[----:B------:R-:W-:-:S04]  /*05f0*/  @P3 FMUL R18, R18, 0.25 ;  /* 0x3e80000012123820 */ /* 0x000fc80000400000 */
[----:B------:R-:W-:-:S06]  /*0600*/  @!P4 FMUL R18, R18, 16777216 ;  /* 0x4b8000001212c820 */ /* 0x000fcc0000400000 */
[----:B------:R-:W2:Y:S01]  /*0610*/  MUFU.RCP R18, R18 ;  /* 0x0000001200127308 */ /* 0x000ea20000001000 */
[----:B0-----:R-:W-:Y:S02]  /*0620*/  FSEL R7, R4, 1, P3 ;  /* 0x3f80000004077808 */ /* 0x001fe40001800000 */
[----:B------:R-:W0:Y:S01]  /*0630*/  LDC.64 R4, c[0x0][0x268] ;  /* 0x00009a00ff047b82 */ /* 0x000e220000000a00 */
[----:B---3--:R-:W-:Y:S02]  /*0640*/  SEL R15, R15, RZ, P6 ;  /* 0x000000ff0f0f7207 */ /* 0x008fe40003000000 */
[----:B------:R-:W-:-:S04]  /*0650*/  @!P4 FMUL R7, R7, 16777216 ;  /* 0x4b8000000707c820 */ /* 0x000fc80000400000 */
[----:B--2---:R-:W-:Y:S01]  /*0660*/  FMUL R6, R18, R7 ;  /* 0x0000000712067220 */ /* 0x004fe20000400000 */
[----:B-1----:R-:W-:-:S04]  /*0670*/  IMAD.WIDE R2, R0, 0x4, R2 ;  /* 0x0000000400027825 */ /* 0x002fc800078e0202 */
[----:B0-----:R-:W-:Y:S01]  /*0680*/  IMAD.WIDE R4, R0, 0x4, R4 ;  /* 0x0000000400047825 */ /* 0x001fe200078e0204 */
[----:B----4-:R-:W-:-:S04]  /*0690*/  SEL R9, R14, RZ, P5 ;  /* 0x000000ff0e097207 */ /* 0x010fc80002800000 */
[----:B------:R-:W-:-:S05]  /*06a0*/  @P2 SEL R15, R9, R10, !P1 ;  /* 0x0000000a090f2207 */ /* 0x000fca0004800000 */
[----:B------:R-:W-:-:S04]  /*06b0*/  FADD R17, R15, -R17 ;  /* 0x800000110f117221 */ /* 0x000fc80000000000 */
[----:B------:R-:W-:-:S04]  /*06c0*/  FMUL R17, R17, R6 ;  /* 0x0000000611117220 */ /* 0x000fc80000400000 */
[----:B------:R-:W-:Y:S01]  /*06d0*/  FFMA R13, R17, R13, R20 ;  /* 0x0000000d110d7223 */ /* 0x000fe20000000014 */
[----:B------:R0:W-:Y:S04]  /*06e0*/  @!P0 STG.E desc[UR4][R2.64], R15 ;  /* 0x0000000f02008986 */ /* 0x0001e8000c101904 */
[----:B------:R-:W-:-:S04]  /*06f0*/  FSETP.GEU.AND P1, PT, R13, RZ, PT ;  /* 0x000000ff0d00720b */ /* 0x000fc80003f2e000 */
[----:B------:R-:W-:Y:S01]  /*0700*/  FSEL R13, R13, RZ, P1 ;  /* 0x000000ff0d0d7208 */ /* 0x000fe20000800000 */
[----:B0-----:R-:W-:Y:S08]  /*0710*/  @P0 EXIT ;  /* 0x000000000000094d */ /* 0x001ff00003800000 */
[----:B------:R-:W-:Y:S01]  /*0720*/  STG.E desc[UR4][R4.64], R13 ;  /* 0x0000000d04007986 */ /* 0x000fe2000c101904 */
[----:B------:R-:W-:Y:S05]  /*0730*/  EXIT ;  /* 0x000000000000794d */ /* 0x000fea0003800000 */
.L_x_0:
[----:B------:R-:W-:-:S00]  /*0740*/  BRA `(.L_x_0) ;  /* 0xfffffffc00fc7947 */ /* 0x000fc0000383ffff */
[----:B------:R-:W-:-:S00]  /*0750*/  NOP ;  /* 0x0000000000007918 */ /* 0x000fc00000000000 */
        /* <DEDUP_REMOVED lines=10> */
.L_x_1:


//--------------------- .nv.global.init           --------------------------
	.section	.nv.global.init,"aw",@progbits
.nv.global.init:
	.type		_$_str,@object
	.size		_$_str,(_$_str_$_2 - _$_str)
_$_str:
        /*0000*/ 	.byte	0x5f, 0x5f, 0x43, 0x55, 0x44, 0x41, 0x5f, 0x46, 0x54, 0x5a, 0x00
	.type		_$_str_$_2,@object
	.size		_$_str_$_2,(.L_1 - _$_str_$_2)
_$_str_$_2:
        /*000b*/ 	.byte	0x5f, 0x5f, 0x43, 0x55, 0x44, 0x41, 0x5f, 0x50, 0x52, 0x45, 0x43, 0x5f, 0x53, 0x51, 0x52, 0x54
        /*001b*/ 	.byte	0x00
.L_1:


//--------------------- .nv.constant0.triton_poi_fused__native_batch_norm_legit_no_training_cat_relu_78 --------------------------
	.section	.nv.constant0.triton_poi_fused__native_batch_norm_legit_no_training_cat_relu_78,"a",@progbits
	.sectionflags	@""
	.align	4
.nv.constant0.triton_poi_fused__native_batch_norm_legit_no_training_cat_relu_78:
	.zero		628
